	.headerflags	@"EF_CUDA_TEXMODE_UNIFIED EF_CUDA_64BIT_ADDRESS EF_CUDA_ACCELERATORS EF_CUDA_SM90 EF_CUDA_VIRTUAL_SM(EF_CUDA_SM90)"
	.elftype	@"ET_EXEC"


//--------------------- .nv.info                  --------------------------
	.section	.nv.info,"",@"SHT_CUDA_INFO"
	.align	4


	//----- nvinfo : EIATTR_REGCOUNT
	.align		4
        /*0000*/ 	.byte	0x04, 0x2f
        /*0002*/ 	.short	(.L_3 - .L_2)
	.align		4
.L_2:
        /*0004*/ 	.word	index@(triton_poi_fused__native_batch_norm_legit_no_training_convolution_hardtanh_81)
        /*0008*/ 	.word	0x00000020


	//----- nvinfo : EIATTR_MIN_STACK_SIZE
	.align		4
.L_3:
        /*000c*/ 	.byte	0x04, 0x12
        /*000e*/ 	.short	(.L_5 - .L_4)
	.align		4
.L_4:
        /*0010*/ 	.word	index@(triton_poi_fused__native_batch_norm_legit_no_training_convolution_hardtanh_81)
        /*0014*/ 	.word	0x00000000


	//----- nvinfo : EIATTR_FRAME_SIZE
	.align		4
.L_5:
        /*0018*/ 	.byte	0x04, 0x11
        /*001a*/ 	.short	(.L_7 - .L_6)
	.align		4
.L_6:
        /*001c*/ 	.word	index@(triton_poi_fused__native_batch_norm_legit_no_training_convolution_hardtanh_81)
        /*0020*/ 	.word	0x00000000


	//----- nvinfo : EIATTR_MIN_STACK_SIZE
	.align		4
.L_7:
        /*0024*/ 	.byte	0x04, 0x12
        /*0026*/ 	.short	(.L_9 - .L_8)
	.align		4
.L_8:
        /*0028*/ 	.word	index@(triton_poi_fused__native_batch_norm_legit_no_training_convolution_hardtanh_81)
        /*002c*/ 	.word	0x00000000
.L_9:


//--------------------- .nv.info.triton_poi_fused__native_batch_norm_legit_no_training_convolution_hardtanh_81 --------------------------
	.section	.nv.info.triton_poi_fused__native_batch_norm_legit_no_training_convolution_hardtanh_81,"",@"SHT_CUDA_INFO"
	.sectionflags	@""
	.align	4


	//----- nvinfo : EIATTR_CUDA_API_VERSION
	.align		4
        /*0000*/ 	.byte	0x04, 0x37
        /*0002*/ 	.short	(.L_11 - .L_10)
.L_10:
        /*0004*/ 	.word	0x0000007c


	//----- nvinfo : EIATTR_KPARAM_INFO
	.align		4
.L_11:
        /*0008*/ 	.byte	0x04, 0x17
        /*000a*/ 	.short	(.L_13 - .L_12)
.L_12:
        /*000c*/ 	.word	0x00000000
        /*0010*/ 	.short	0x0007
        /*0012*/ 	.short	0x0038
        /*0014*/ 	.byte	0x00, 0xf0, 0x11, 0x00


	//----- nvinfo : EIATTR_KPARAM_INFO
	.align		4
.L_13:
        /*0018*/ 	.byte	0x04, 0x17
        /*001a*/ 	.short	(.L_15 - .L_14)
.L_14:
        /*001c*/ 	.word	0x00000000
        /*0020*/ 	.short	0x0006
        /*0022*/ 	.short	0x0030
        /*0024*/ 	.byte	0x00, 0xf4, 0x21, 0x00


	//----- nvinfo : EIATTR_KPARAM_INFO
	.align		4
.L_15:
        /*0028*/ 	.byte	0x04, 0x17
        /*002a*/ 	.short	(.L_17 - .L_16)
.L_16:
        /*002c*/ 	.word	0x00000000
        /*0030*/ 	.short	0x0005
        /*0032*/ 	.short	0x0028
        /*0034*/ 	.byte	0x00, 0xf4, 0x21, 0x00


	//----- nvinfo : EIATTR_KPARAM_INFO
	.align		4
.L_17:
        /*0038*/ 	.byte	0x04, 0x17
        /*003a*/ 	.short	(.L_19 - .L_18)
.L_18:
        /*003c*/ 	.word	0x00000000
        /*0040*/ 	.short	0x0004
        /*0042*/ 	.short	0x0020
        /*0044*/ 	.byte	0x00, 0xf4, 0x21, 0x00


	//----- nvinfo : EIATTR_KPARAM_INFO
	.align		4
.L_19:
        /*0048*/ 	.byte	0x04, 0x17
        /*004a*/ 	.short	(.L_21 - .L_20)
.L_20:
        /*004c*/ 	.word	0x00000000
        /*0050*/ 	.short	0x0003
        /*0052*/ 	.short	0x0018
        /*0054*/ 	.byte	0x00, 0xf4, 0x21, 0x00


	//----- nvinfo : EIATTR_KPARAM_INFO
	.align		4
.L_21:
        /*0058*/ 	.byte	0x04, 0x17
        /*005a*/ 	.short	(.L_23 - .L_22)
.L_22:
        /*005c*/ 	.word	0x00000000
        /*0060*/ 	.short	0x0002
        /*0062*/ 	.short	0x0010
        /*0064*/ 	.byte	0x00, 0xf4, 0x21, 0x00


	//----- nvinfo : EIATTR_KPARAM_INFO
	.align		4
.L_23:
        /*0068*/ 	.byte	0x04, 0x17
        /*006a*/ 	.short	(.L_25 - .L_24)
.L_24:
        /*006c*/ 	.word	0x00000000
        /*0070*/ 	.short	0x0001
        /*0072*/ 	.short	0x0008
        /*0074*/ 	.byte	0x00, 0xf4, 0x21, 0x00


	//----- nvinfo : EIATTR_KPARAM_INFO
	.align		4
.L_25:
        /*0078*/ 	.byte	0x04, 0x17
        /*007a*/ 	.short	(.L_27 - .L_26)
.L_26:
        /*007c*/ 	.word	0x00000000
        /*0080*/ 	.short	0x0000
        /*0082*/ 	.short	0x0000
        /*0084*/ 	.byte	0x00, 0xf4, 0x21, 0x00


	//----- nvinfo : EIATTR_SPARSE_MMA_MASK
	.align		4
.L_27:
        /*0088*/ 	.byte	0x03, 0x50
        /*008a*/ 	.short	0x0000


	//----- nvinfo : EIATTR_MAXREG_COUNT
	.align		4
        /*008c*/ 	.byte	0x03, 0x1b
        /*008e*/ 	.short	0x00ff


	//----- nvinfo : EIATTR_EXIT_INSTR_OFFSETS
	.align		4
        /*0090*/ 	.byte	0x04, 0x1c
        /*0092*/ 	.short	(.L_29 - .L_28)


	//   ....[0]....
.L_28:
        /*0094*/ 	.word	0x000005f0


	//   ....[1]....
        /*0098*/ 	.word	0x00000610


	//----- nvinfo : EIATTR_REQNTID
	.align		4
.L_29:
        /*009c*/ 	.byte	0x04, 0x10
        /*009e*/ 	.short	(.L_31 - .L_30)
.L_30:
        /*00a0*/ 	.word	0x00000080
        /*00a4*/ 	.word	0x00000001
        /*00a8*/ 	.word	0x00000001


	//----- nvinfo : EIATTR_CBANK_PARAM_SIZE
	.align		4
.L_31:
        /*00ac*/ 	.byte	0x03, 0x19
        /*00ae*/ 	.short	0x003c


	//----- nvinfo : EIATTR_PARAM_CBANK
	.align		4
        /*00b0*/ 	.byte	0x04, 0x0a
        /*00b2*/ 	.short	(.L_33 - .L_32)
	.align		4
.L_32:
        /*00b4*/ 	.word	index@(.nv.constant0.triton_poi_fused__native_batch_norm_legit_no_training_convolution_hardtanh_81)
        /*00b8*/ 	.short	0x0210
        /*00ba*/ 	.short	0x003c


	//----- nvinfo : EIATTR_SW_WAR
	.align		4
.L_33:
        /*00bc*/ 	.byte	0x04, 0x36
        /*00be*/ 	.short	(.L_35 - .L_34)
.L_34:
        /*00c0*/ 	.word	0x00000008
.L_35:


//--------------------- .nv.callgraph             --------------------------
	.section	.nv.callgraph,"",@"SHT_CUDA_CALLGRAPH"
	.align	4
	.sectionentsize	8
	.align		4
        /*0000*/ 	.word	0x00000000
	.align		4
        /*0004*/ 	.word	0xffffffff
	.align		4
        /*0008*/ 	.word	0x00000000
	.align		4
        /*000c*/ 	.word	0xfffffffe
	.align		4
        /*0010*/ 	.word	0x00000000
	.align		4
        /*0014*/ 	.word	0xfffffffd
	.align		4
        /*0018*/ 	.word	0x00000000
	.align		4
        /*001c*/ 	.word	0xfffffffc


//--------------------- .nv.constant4             --------------------------
	.section	.nv.constant4,"a",@progbits
	.align	8
	.align		8
.nv.constant4:
        /*0000*/ 	.dword	_$_str
	.align		8
        /*0008*/ 	.dword	_$_str_$_2


//--------------------- .text.triton_poi_fused__native_batch_norm_legit_no_training_convolution_hardtanh_81 --------------------------
	.section	.text.triton_poi_fused__native_batch_norm_legit_no_training_convolution_hardtanh_81,"ax",@progbits
	.align	128
        .global         triton_poi_fused__native_batch_norm_legit_no_training_convolution_hardtanh_81
        .type           triton_poi_fused__native_batch_norm_legit_no_training_convolution_hardtanh_81,@function
        .size           triton_poi_fused__native_batch_norm_legit_no_training_convolution_hardtanh_81,(.L_x_1 - triton_poi_fused__native_batch_norm_legit_no_training_convolution_hardtanh_81)
        .other          triton_poi_fused__native_batch_norm_legit_no_training_convolution_hardtanh_81,@"STO_CUDA_ENTRY STV_DEFAULT"
triton_poi_fused__native_batch_norm_legit_no_training_convolution_hardtanh_81:
.text.triton_poi_fused__native_batch_norm_legit_no_training_convolution_hardtanh_81:
[----:B------:R-:W0:Y:S01]  /*0000*/  LDC R1, c[0x0][0x28] ;  /* 0x00000a00ff017b82 */ /* 0x000e220000000800 */
[----:B------:R-:W1:Y:S01]  /*0010*/  S2R R0, SR_TID.X ;  /* 0x0000000000007919 */ /* 0x000e620000002100 */
[----:B------:R-:W-:-:S06]  /*0020*/  HFMA2.MMA R6, -RZ, RZ, 0, 0 ;  /* 0x00000000ff067435 */ /* 0x000fcc00000001ff */
[----:B------:R-:W2:Y:S01]  /*0030*/  LDC.64 R8, c[0x0][0x228] ;  /* 0x00008a00ff087b82 */ /* 0x000ea20000000a00 */
[----:B------:R-:W-:Y:S01]  /*0040*/  MOV R4, RZ ;  /* 0x000000ff00047202 */ /* 0x000fe20000000f00 */
[----:B------:R-:W3:Y:S01]  /*0050*/  S2R R7, SR_CTAID.X ;  /* 0x0000000000077919 */ /* 0x000ee20000002500 */
[----:B------:R-:W-:-:S05]  /*0060*/  ULDC.64 UR4, c[0x0][0x208] ;  /* 0x0000820000047ab9 */ /* 0x000fca0000000a00 */
[----:B------:R-:W4:Y:S08]  /*0070*/  LDC.64 R16, c[0x0][0x218] ;  /* 0x00008600ff107b82 */ /* 0x000f300000000a00 */
[----:B------:R-:W5:Y:S08]  /*0080*/  LDC.64 R20, c[0x0][0x210] ;  /* 0x00008400ff147b82 */ /* 0x000f700000000a00 */
[----:B------:R-:W5:Y:S01]  /*0090*/  LDC.64 R12, c[0x0][0x238] ;  /* 0x00008e00ff0c7b82 */ /* 0x000f620000000a00 */
[----:B-1----:R-:W-:-:S04]  /*00a0*/  SHF.L.U32 R0, R0, 0x1, RZ ;  /* 0x0000000100007819 */ /* 0x002fc800000006ff */
[----:B------:R-:W-:-:S04]  /*00b0*/  LOP3.LUT R0, R0, 0xfe, RZ, 0xc0, !PT ;  /* 0x000000fe00007812 */ /* 0x000fc800078ec0ff */
[----:B---3--:R-:W-:-:S04]  /*00c0*/  LEA R7, R7, R0, 0x8 ;  /* 0x0000000007077211 */ /* 0x008fc800078e40ff */
[----:B------:R-:W-:Y:S01]  /*00d0*/  IADD3 R5, R7, 0x1, RZ ;  /* 0x0000000107057810 */ /* 0x000fe20007ffe0ff */
[C---:B------:R-:W-:Y:S01]  /*00e0*/  IMAD.HI R0, R7.reuse, -0x51b3bea3, R6 ;  /* 0xae4c415d07007827 */ /* 0x040fe200078e0206 */
[----:B------:R-:W-:-:S03]  /*00f0*/  ISETP.GE.AND P0, PT, R7, 0xbc0, PT ;  /* 0x00000bc00700780c */ /* 0x000fc60003f06270 */
[----:B------:R-:W-:Y:S01]  /*0100*/  IMAD.HI R2, R5, -0x51b3bea3, R4 ;  /* 0xae4c415d05027827 */ /* 0x000fe200078e0204 */
[----:B------:R-:W-:-:S04]  /*0110*/  SHF.R.U32.HI R3, RZ, 0x1f, R0 ;  /* 0x0000001fff037819 */ /* 0x000fc80000011600 */
[----:B------:R-:W-:Y:S02]  /*0120*/  SHF.R.U32.HI R11, RZ, 0x1f, R2 ;  /* 0x0000001fff0b7819 */ /* 0x000fe40000011602 */
[----:B------:R-:W-:Y:S01]  /*0130*/  LEA.HI.SX32 R3, R0, R3, 0x1b ;  /* 0x0000000300037211 */ /* 0x000fe200078fdaff */
[----:B------:R-:W-:Y:S01]  /*0140*/  HFMA2.MMA R0, -RZ, RZ, 0, 0 ;  /* 0x00000000ff007435 */ /* 0x000fe200000001ff */
[----:B------:R-:W-:-:S03]  /*0150*/  LEA.HI.SX32 R11, R2, R11, 0x1b ;  /* 0x0000000b020b7211 */ /* 0x000fc600078fdaff */
[----:B------:R-:W-:Y:S02]  /*0160*/  IMAD R3, R3, -0x2f, R7 ;  /* 0xffffffd103037824 */ /* 0x000fe400078e0207 */
[----:B------:R-:W-:Y:S02]  /*0170*/  IMAD R2, R11, -0x2f, R5 ;  /* 0xffffffd10b027824 */ /* 0x000fe400078e0205 */
[C-C-:B--2---:R-:W-:Y:S01]  /*0180*/  IMAD.WIDE R14, R3.reuse, 0x4, R8.reuse ;  /* 0x00000004030e7825 */ /* 0x144fe200078e0208 */
[----:B------:R-:W1:Y:S03]  /*0190*/  LDC.64 R10, c[0x0][0x230] ;  /* 0x00008c00ff0a7b82 */ /* 0x000e660000000a00 */
[----:B------:R-:W-:Y:S01]  /*01a0*/  IMAD.WIDE R18, R2, 0x4, R8 ;  /* 0x0000000402127825 */ /* 0x000fe200078e0208 */
[----:B------:R2:W3:Y:S04]  /*01b0*/  @!P0 LDG.E.EL R0, desc[UR4][R14.64] ;  /* 0x000000040e008981 */ /* 0x0004e8000c2e1900 */
[----:B------:R1:W3:Y:S01]  /*01c0*/  @!P0 LDG.E.EL R4, desc[UR4][R18.64] ;  /* 0x0000000412048981 */ /* 0x0002e2000c2e1900 */
[----:B------:R-:W1:Y:S01]  /*01d0*/  LDC.64 R8, c[0x0][0x220] ;  /* 0x00008800ff087b82 */ /* 0x000e620000000a00 */
[----:B------:R-:W-:Y:S01]  /*01e0*/  MOV R5, RZ ;  /* 0x000000ff00057202 */ /* 0x000fe20000000f00 */
[----:B----4-:R-:W-:Y:S01]  /*01f0*/  IMAD.WIDE R24, R3, 0x4, R16 ;  /* 0x0000000403187825 */ /* 0x010fe200078e0210 */
[----:B--2---:R-:W-:-:S03]  /*0200*/  CS2R R14, SRZ ;  /* 0x00000000000e7805 */ /* 0x004fc6000001ff00 */
[----:B------:R-:W-:Y:S01]  /*0210*/  IMAD.WIDE R16, R2, 0x4, R16 ;  /* 0x0000000402107825 */ /* 0x000fe200078e0210 */
[----:B------:R-:W-:Y:S01]  /*0220*/  CS2R R22, SRZ ;  /* 0x0000000000167805 */ /* 0x000fe2000001ff00 */
[----:B------:R2:W4:Y:S02]  /*0230*/  @!P0 LDG.E.EL R5, desc[UR4][R24.64] ;  /* 0x0000000418058981 */ /* 0x000524000c2e1900 */
[----:B-----5:R-:W-:Y:S02]  /*0240*/  IMAD.WIDE R20, R7, 0x4, R20 ;  /* 0x0000000407147825 */ /* 0x020fe400078e0214 */
[----:B------:R-:W5:Y:S04]  /*0250*/  @!P0 LDG.E.EL R6, desc[UR4][R16.64] ;  /* 0x0000000410068981 */ /* 0x000f68000c2e1900 */
[----:B------:R-:W4:Y:S01]  /*0260*/  @!P0 LDG.E.64 R14, desc[UR4][R20.64] ;  /* 0x00000004140e8981 */ /* 0x000f22000c1e1b00 */
[----:B0-----:R-:W-:-:S04]  /*0270*/  IMAD.WIDE R26, R3, 0x4, R12 ;  /* 0x00000004031a7825 */ /* 0x001fc800078e020c */
[----:B-1----:R-:W-:-:S04]  /*0280*/  IMAD.WIDE R18, R3, 0x4, R8 ;  /* 0x0000000403127825 */ /* 0x002fc800078e0208 */
[C---:B------:R-:W-:Y:S01]  /*0290*/  IMAD.WIDE R8, R2.reuse, 0x4, R8 ;  /* 0x0000000402087825 */ /* 0x040fe200078e0208 */
[----:B------:R-:W5:Y:S03]  /*02a0*/  @!P0 LDG.E.EL R23, desc[UR4][R18.64] ;  /* 0x0000000412178981 */ /* 0x000f66000c2e1900 */
[--C-:B--2---:R-:W-:Y:S01]  /*02b0*/  IMAD.WIDE R24, R3, 0x4, R10.reuse ;  /* 0x0000000403187825 */ /* 0x104fe200078e020a */
[----:B------:R-:W2:Y:S01]  /*02c0*/  @!P0 LDG.E.EL R22, desc[UR4][R8.64] ;  /* 0x0000000408168981 */ /* 0x000ea2000c2e1900 */
[----:B------:R-:W-:Y:S02]  /*02d0*/  CS2R R28, SRZ ;  /* 0x00000000001c7805 */ /* 0x000fe4000001ff00 */
[----:B------:R-:W-:-:S04]  /*02e0*/  IMAD.WIDE R10, R2, 0x4, R10 ;  /* 0x00000004020a7825 */ /* 0x000fc800078e020a */
[----:B------:R-:W-:Y:S01]  /*02f0*/  IMAD.WIDE R2, R2, 0x4, R12 ;  /* 0x0000000402027825 */ /* 0x000fe200078e020c */
[----:B------:R-:W-:Y:S01]  /*0300*/  CS2R R12, SRZ ;  /* 0x00000000000c7805 */ /* 0x000fe2000001ff00 */
[----:B------:R-:W2:Y:S04]  /*0310*/  @!P0 LDG.E.EL R28, desc[UR4][R24.64] ;  /* 0x00000004181c8981 */ /* 0x000ea8000c2e1900 */
[----:B------:R-:W2:Y:S04]  /*0320*/  @!P0 LDG.E.EL R29, desc[UR4][R26.64] ;  /* 0x000000041a1d8981 */ /* 0x000ea8000c2e1900 */
[----:B------:R-:W2:Y:S04]  /*0330*/  @!P0 LDG.E.EL R12, desc[UR4][R10.64] ;  /* 0x000000040a0c8981 */ /* 0x000ea8000c2e1900 */
[----:B------:R0:W2:Y:S02]  /*0340*/  @!P0 LDG.E.EL R13, desc[UR4][R2.64] ;  /* 0x00000004020d8981 */ /* 0x0000a4000c2e1900 */
[----:B0-----:R-:W-:Y:S01]  /*0350*/  HFMA2.MMA R2, -RZ, RZ, 1.625, 0 ;  /* 0x3e800000ff027435 */ /* 0x001fe200000001ff */
[----:B---3--:R-:W-:Y:S01]  /*0360*/  FADD R0, R0, 9.9999997473787516356e-06 ;  /* 0x3727c5ac00007421 */ /* 0x008fe20000000000 */
[----:B------:R-:W-:-:S03]  /*0370*/  FADD R4, R4, 9.9999997473787516356e-06 ;  /* 0x3727c5ac04047421 */ /* 0x000fc60000000000 */
[----:B------:R-:W0:Y:S08]  /*0380*/  MUFU.SQRT R8, R0 ;  /* 0x0000000000087308 */ /* 0x000e300000002000 */
[----:B------:R-:W1:Y:S01]  /*0390*/  MUFU.SQRT R9, R4 ;  /* 0x0000000400097308 */ /* 0x000e620000002000 */
[C---:B0-----:R-:W-:Y:S02]  /*03a0*/  FSETP.GT.AND P1, PT, R8.reuse, 8.50705917302346158658e+37, PT ;  /* 0x7e8000000800780b */ /* 0x041fe40003f24000 */
[----:B------:R-:W-:-:S02]  /*03b0*/  FSETP.GEU.AND P3, PT, R8, 1.175494350822287508e-38, PT ;  /* 0x008000000800780b */ /* 0x000fc40003f6e000 */
[C---:B-1----:R-:W-:Y:S02]  /*03c0*/  FSETP.GT.AND P2, PT, R9.reuse, 8.50705917302346158658e+37, PT ;  /* 0x7e8000000900780b */ /* 0x042fe40003f44000 */
[----:B------:R-:W-:-:S07]  /*03d0*/  FSETP.GEU.AND P4, PT, R9, 1.175494350822287508e-38, PT ;  /* 0x008000000900780b */ /* 0x000fce0003f8e000 */
[----:B------:R-:W-:-:S04]  /*03e0*/  @P1 FMUL R8, R8, 0.25 ;  /* 0x3e80000008081820 */ /* 0x000fc80000400000 */
[----:B------:R-:W-:Y:S01]  /*03f0*/  @!P3 FMUL R8, R8, 16777216 ;  /* 0x4b8000000808b820 */ /* 0x000fe20000400000 */
[----:B------:R-:W-:-:S04]  /*0400*/  @P2 FMUL R9, R9, 0.25 ;  /* 0x3e80000009092820 */ /* 0x000fc80000400000 */
[----:B------:R-:W-:Y:S01]  /*0410*/  @!P4 FMUL R9, R9, 16777216 ;  /* 0x4b8000000909c820 */ /* 0x000fe20000400000 */
[----:B------:R-:W0:Y:S01]  /*0420*/  MUFU.RCP R8, R8 ;  /* 0x0000000800087308 */ /* 0x000e220000001000 */
[----:B------:R-:W-:-:S07]  /*0430*/  FSEL R3, R2, 1, P1 ;  /* 0x3f80000002037808 */ /* 0x000fce0000800000 */
[----:B------:R-:W1:Y:S01]  /*0440*/  MUFU.RCP R9, R9 ;  /* 0x0000000900097308 */ /* 0x000e620000001000 */
[----:B------:R-:W-:Y:S01]  /*0450*/  FSEL R2, R2, 1, P2 ;  /* 0x3f80000002027808 */ /* 0x000fe20001000000 */
[----:B------:R-:W-:Y:S01]  /*0460*/  @!P3 FMUL R3, R3, 16777216 ;  /* 0x4b8000000303b820 */ /* 0x000fe20000400000 */
[----:B----4-:R-:W-:Y:S01]  /*0470*/  FADD R14, R5, R14 ;  /* 0x0000000e050e7221 */ /* 0x010fe20000000000 */
[----:B-----5:R-:W-:Y:S02]  /*0480*/  FADD R15, R6, R15 ;  /* 0x0000000f060f7221 */ /* 0x020fe40000000000 */
[----:B------:R-:W-:Y:S01]  /*0490*/  @!P4 FMUL R2, R2, 16777216 ;  /* 0x4b8000000202c820 */ /* 0x000fe20000400000 */
[----:B0-----:R-:W-:Y:S01]  /*04a0*/  FMUL R0, R8, R3 ;  /* 0x0000000308007220 */ /* 0x001fe20000400000 */
[----:B------:R-:W-:Y:S01]  /*04b0*/  FADD R23, R14, -R23 ;  /* 0x800000170e177221 */ /* 0x000fe20000000000 */
[----:B--2---:R-:W-:Y:S01]  /*04c0*/  FADD R22, R15, -R22 ;  /* 0x800000160f167221 */ /* 0x004fe20000000000 */
[----:B-1----:R-:W-:-:S02]  /*04d0*/  FMUL R3, R9, R2 ;  /* 0x0000000209037220 */ /* 0x002fc40000400000 */
[----:B------:R-:W-:Y:S02]  /*04e0*/  FMUL R0, R23, R0 ;  /* 0x0000000017007220 */ /* 0x000fe40000400000 */
[----:B------:R-:W-:Y:S02]  /*04f0*/  FMUL R22, R22, R3 ;  /* 0x0000000316167220 */ /* 0x000fe40000400000 */
[----:B------:R-:W-:Y:S01]  /*0500*/  FFMA R0, R0, R28, R29 ;  /* 0x0000001c00007223 */ /* 0x000fe2000000001d */
[----:B------:R-:W0:Y:S01]  /*0510*/  LDC.64 R2, c[0x0][0x240] ;  /* 0x00009000ff027b82 */ /* 0x000e220000000a00 */
[----:B------:R-:W-:-:S03]  /*0520*/  FFMA R12, R22, R12, R13 ;  /* 0x0000000c160c7223 */ /* 0x000fc6000000000d */
[----:B------:R-:W-:Y:S02]  /*0530*/  FSETP.GTU.AND P1, PT, R0, RZ, PT ;  /* 0x000000ff0000720b */ /* 0x000fe40003f2c000 */
[----:B------:R-:W-:Y:S02]  /*0540*/  FSETP.GTU.AND P2, PT, R12, RZ, PT ;  /* 0x000000ff0c00720b */ /* 0x000fe40003f4c000 */
[----:B------:R-:W-:Y:S02]  /*0550*/  FSEL R4, R0, RZ, P1 ;  /* 0x000000ff00047208 */ /* 0x000fe40000800000 */
[----:B------:R-:W-:Y:S02]  /*0560*/  FSEL R5, R12, RZ, P2 ;  /* 0x000000ff0c057208 */ /* 0x000fe40001000000 */
[C---:B------:R-:W-:Y:S02]  /*0570*/  FSETP.GEU.AND P1, PT, R4.reuse, 6, PT ;  /* 0x40c000000400780b */ /* 0x040fe40003f2e000 */
[----:B------:R-:W-:Y:S01]  /*0580*/  FSETP.GEU.AND P2, PT, R5, 6, PT ;  /* 0x40c000000500780b */ /* 0x000fe20003f4e000 */
[----:B------:R1:W-:Y:S01]  /*0590*/  @!P0 STG.E.64 desc[UR4][R20.64], R14 ;  /* 0x0000000e14008986 */ /* 0x0003e2000c101b04 */
[----:B------:R-:W-:-:S02]  /*05a0*/  FSETP.NAN.AND P3, PT, R4, R4, PT ;  /* 0x000000040400720b */ /* 0x000fc40003f68000 */
[----:B------:R-:W-:Y:S01]  /*05b0*/  FSETP.NAN.AND P4, PT, R5, R5, PT ;  /* 0x000000050500720b */ /* 0x000fe20003f88000 */
[----:B0-----:R-:W-:-:S06]  /*05c0*/  IMAD.WIDE R6, R7, 0x4, R2 ;  /* 0x0000000407067825 */ /* 0x001fcc00078e0202 */
[----:B------:R-:W-:Y:S02]  /*05d0*/  @P1 SEL R4, R4, 0x40c00000, P3 ;  /* 0x40c0000004041807 */ /* 0x000fe40001800000 */
[----:B------:R-:W-:Y:S01]  /*05e0*/  @P2 SEL R5, R5, 0x40c00000, P4 ;  /* 0x40c0000005052807 */ /* 0x000fe20002000000 */
[----:B------:R-:W-:Y:S06]  /*05f0*/  @P0 EXIT ;  /* 0x000000000000094d */ /* 0x000fec0003800000 */
[----:B------:R-:W-:Y:S01]  /*0600*/  STG.E.64 desc[UR4][R6.64], R4 ;  /* 0x0000000406007986 */ /* 0x000fe2000c101b04 */
[----:B------:R-:W-:Y:S05]  /*0610*/  EXIT ;  /* 0x000000000000794d */ /* 0x000fea0003800000 */
.L_x_0:
[----:B------:R-:W-:-:S00]  /*0620*/  BRA `(.L_x_0) ;  /* 0xfffffffc00fc7947 */ /* 0x000fc0000383ffff */
[----:B------:R-:W-:-:S00]  /*0630*/  NOP ;  /* 0x0000000000007918 */ /* 0x000fc00000000000 */
        /* <DEDUP_REMOVED lines=12> */
.L_x_1:


//--------------------- .nv.global.init           --------------------------
	.section	.nv.global.init,"aw",@progbits
.nv.global.init:
	.type		_$_str,@object
	.size		_$_str,(_$_str_$_2 - _$_str)
_$_str:
        /*0000*/ 	.byte	0x5f, 0x5f, 0x43, 0x55, 0x44, 0x41, 0x5f, 0x46, 0x54, 0x5a, 0x00
	.type		_$_str_$_2,@object
	.size		_$_str_$_2,(.L_1 - _$_str_$_2)
_$_str_$_2:
        /*000b*/ 	.byte	0x5f, 0x5f, 0x43, 0x55, 0x44, 0x41, 0x5f, 0x50, 0x52, 0x45, 0x43, 0x5f, 0x53, 0x51, 0x52, 0x54
        /*001b*/ 	.byte	0x00
.L_1:


//--------------------- .nv.constant0.triton_poi_fused__native_batch_norm_legit_no_training_convolution_hardtanh_81 --------------------------
	.section	.nv.constant0.triton_poi_fused__native_batch_norm_legit_no_training_convolution_hardtanh_81,"a",@progbits
	.sectionflags	@""
	.align	4
.nv.constant0.triton_poi_fused__native_batch_norm_legit_no_training_convolution_hardtanh_81:
	.zero		588
